//
// Generated by NVIDIA NVVM Compiler
//
// Compiler Build ID: CL-36424714
// Cuda compilation tools, release 13.0, V13.0.88
// Based on NVVM 20.0.0
//

.version 9.0
.target sm_100
.address_size 64

	// .globl	_Z9Conj_MakeP6float4P6float3

.visible .entry _Z9Conj_MakeP6float4P6float3(
	.param .u64 .ptr .align 1 _Z9Conj_MakeP6float4P6float3_param_0,
	.param .u64 .ptr .align 1 _Z9Conj_MakeP6float4P6float3_param_1
)
{


	ret;

}


// ===== COMPILED SASS (sm_100) =====

	.target	sm_100

	.elftype	@"ET_EXEC"


//--------------------- .note.nv.tkinfo           --------------------------
	.section	.note.nv.tkinfo,"",@"SHT_NOTE"
	.sectionflags	@"SHF_NOTE_NV_TKINFO"
	.tkinfo
        /*0018*/ 	.word	0x00000002
        /*0030*/ 	.string	""
        /*0030*/ 	.string	"ptxas"
        /*0030*/ 	.string	"Cuda compilation tools, release 13.0, V13.0.88"
        /*0030*/ 	.string	"Build cuda_13.0.r13.0/compiler.36424714_0"
        /*0030*/ 	.string	"-arch sm_100 -m 64 "



//--------------------- .note.nv.cuinfo           --------------------------
	.section	.note.nv.cuinfo,"",@"SHT_NOTE"
	.sectionflags	@"SHF_NOTE_NV_CUINFO"
        /*0018*/ 	.short	0x0002
        /*001a*/ 	.short	0x0064
        /*001c*/ 	.short	0x0082
	.zero		2


//--------------------- .nv.info                  --------------------------
	.section	.nv.info,"",@"SHT_CUDA_INFO"
	.align	4


	//----- nvinfo : EIATTR_REGCOUNT
	.align		4
        /*0000*/ 	.byte	0x04, 0x2f
        /*0002*/ 	.short	(.L_1 - .L_0)
	.align		4
.L_0:
        /*0004*/ 	.word	index@(_Z9Conj_MakeP6float4P6float3)
        /*0008*/ 	.word	0x00000004


	//----- nvinfo : EIATTR_FRAME_SIZE
	.align		4
.L_1:
        /*000c*/ 	.byte	0x04, 0x11
        /*000e*/ 	.short	(.L_3 - .L_2)
	.align		4
.L_2:
        /*0010*/ 	.word	index@(_Z9Conj_MakeP6float4P6float3)
        /*0014*/ 	.word	0x00000000


	//----- nvinfo : EIATTR_MIN_STACK_SIZE
	.align		4
.L_3:
        /*0018*/ 	.byte	0x04, 0x12
        /*001a*/ 	.short	(.L_5 - .L_4)
	.align		4
.L_4:
        /*001c*/ 	.word	index@(_Z9Conj_MakeP6float4P6float3)
        /*0020*/ 	.word	0x00000000
.L_5:


//--------------------- .nv.compat                --------------------------
	.section	.nv.compat,"",@"SHT_CUDA_COMPAT_INFO"
	.align	4
        /*0000*/ 	.byte	0x02, 0x09, 0x00, 0x00, 0x02, 0x02, 0x01, 0x00, 0x02, 0x05, 0x05, 0x00, 0x03, 0x07, 0x01, 0x01
        /*0010*/ 	.byte	0x02, 0x03, 0x00, 0x00, 0x02, 0x06, 0x01, 0x00, 0x04, 0x0b, 0x08, 0x00, 0x09, 0x00, 0x00, 0x00
        /*0020*/ 	.byte	0x00, 0x00, 0x00, 0x00


//--------------------- .nv.info._Z9Conj_MakeP6float4P6float3 --------------------------
	.section	.nv.info._Z9Conj_MakeP6float4P6float3,"",@"SHT_CUDA_INFO"
	.sectionflags	@""
	.align	4


	//----- nvinfo : EIATTR_CUDA_API_VERSION
	.align		4
        /*0000*/ 	.byte	0x04, 0x37
        /*0002*/ 	.short	(.L_7 - .L_6)
.L_6:
        /*0004*/ 	.word	0x00000082


	//----- nvinfo : EIATTR_KPARAM_INFO
	.align		4
.L_7:
        /*0008*/ 	.byte	0x04, 0x17
        /*000a*/ 	.short	(.L_9 - .L_8)
.L_8:
        /*000c*/ 	.word	0x00000000
        /*0010*/ 	.short	0x0001
        /*0012*/ 	.short	0x0008
        /*0014*/ 	.byte	0x00, 0xf5, 0x21, 0x00


	//----- nvinfo : EIATTR_KPARAM_INFO
	.align		4
.L_9:
        /*0018*/ 	.byte	0x04, 0x17
        /*001a*/ 	.short	(.L_11 - .L_10)
.L_10:
        /*001c*/ 	.word	0x00000000
        /*0020*/ 	.short	0x0000
        /*0022*/ 	.short	0x0000
        /*0024*/ 	.byte	0x00, 0xf5, 0x21, 0x00


	//----- nvinfo : EIATTR_SPARSE_MMA_MASK
	.align		4
.L_11:
        /*0028*/ 	.byte	0x03, 0x50
        /*002a*/ 	.short	0x0000


	//----- nvinfo : EIATTR_MAXREG_COUNT
	.align		4
        /*002c*/ 	.byte	0x03, 0x1b
        /*002e*/ 	.short	0x00ff


	//----- nvinfo : EIATTR_MERCURY_ISA_VERSION
	.align		4
        /*0030*/ 	.byte	0x03, 0x5f
        /*0032*/ 	.short	0x0101


	//----- nvinfo : EIATTR_VRC_CTA_INIT_COUNT
	.align		4
        /*0034*/ 	.byte	0x02, 0x4a
	.zero		1
	.zero		1


	//----- nvinfo : EIATTR_EXIT_INSTR_OFFSETS
	.align		4
        /*0038*/ 	.byte	0x04, 0x1c
        /*003a*/ 	.short	(.L_13 - .L_12)


	//   ....[0]....
.L_12:
        /*003c*/ 	.word	0x00000010


	//----- nvinfo : EIATTR_CBANK_PARAM_SIZE
	.align		4
.L_13:
        /*0040*/ 	.byte	0x03, 0x19
        /*0042*/ 	.short	0x0010


	//----- nvinfo : EIATTR_PARAM_CBANK
	.align		4
        /*0044*/ 	.byte	0x04, 0x0a
        /*0046*/ 	.short	(.L_15 - .L_14)
	.align		4
.L_14:
        /*0048*/ 	.word	index@(.nv.constant0._Z9Conj_MakeP6float4P6float3)
        /*004c*/ 	.short	0x0380
        /*004e*/ 	.short	0x0010


	//----- nvinfo : EIATTR_SW_WAR
	.align		4
.L_15:
        /*0050*/ 	.byte	0x04, 0x36
        /*0052*/ 	.short	(.L_17 - .L_16)
.L_16:
        /*0054*/ 	.word	0x00000008
.L_17:


//--------------------- .nv.callgraph             --------------------------
	.section	.nv.callgraph,"",@"SHT_CUDA_CALLGRAPH"
	.align	4
	.sectionentsize	8
	.align		4
        /*0000*/ 	.word	0x00000000
	.align		4
        /*0004*/ 	.word	0xffffffff
	.align		4
        /*0008*/ 	.word	0x00000000
	.align		4
        /*000c*/ 	.word	0xfffffffe
	.align		4
        /*0010*/ 	.word	0x00000000
	.align		4
        /*0014*/ 	.word	0xfffffffd
	.align		4
        /*0018*/ 	.word	0x00000000
	.align		4
        /*001c*/ 	.word	0xfffffffc


//--------------------- .text._Z9Conj_MakeP6float4P6float3 --------------------------
	.section	.text._Z9Conj_MakeP6float4P6float3,"ax",@progbits
	.align	128
        .global         _Z9Conj_MakeP6float4P6float3
        .type           _Z9Conj_MakeP6float4P6float3,@function
        .size           _Z9Conj_MakeP6float4P6float3,(.L_x_1 - _Z9Conj_MakeP6float4P6float3)
        .other          _Z9Conj_MakeP6float4P6float3,@"STO_CUDA_ENTRY STV_DEFAULT"
_Z9Conj_MakeP6float4P6float3:
.text._Z9Conj_MakeP6float4P6float3:
[----:B------:R-:W-:Y:S01]  /*0000*/  LDC R1, c[0x0][0x37c] ;  /* 0x0000df00ff017b82 */ /* 0x000fe20000000800 */
[----:B------:R-:W-:Y:S05]  /*0010*/  EXIT ;  /* 0x000000000000794d */ /* 0x000fea0003800000 */
.L_x_0:
[----:B------:R-:W-:-:S00]  /*0020*/  BRA `(.L_x_0) ;  /* 0xfffffffc00fc7947 */ /* 0x000fc0000383ffff */
[----:B------:R-:W-:-:S00]  /*0030*/  NOP ;  /* 0x0000000000007918 */ /* 0x000fc00000000000 */
        /* <DEDUP_REMOVED lines=12> */
.L_x_1:


//--------------------- .nv.shared.reserved.0     --------------------------
	.section	.nv.shared.reserved.0,"aw",@nobits
	.weak		__nv_reservedSMEM_offset_0_alias
	.size		__nv_reservedSMEM_offset_0_alias, 0, 64
	.other		__nv_reservedSMEM_offset_0_alias,@"STO_CUDA_RESERVED_SHARED STV_DEFAULT"
__nv_reservedSMEM_offset_0_alias:
	.zero		0
	.zero		64


//--------------------- .nv.constant0._Z9Conj_MakeP6float4P6float3 --------------------------
	.section	.nv.constant0._Z9Conj_MakeP6float4P6float3,"a",@progbits
	.sectionflags	@""
	.align	4
.nv.constant0._Z9Conj_MakeP6float4P6float3:
	.zero		912


//--------------------- SYMBOLS --------------------------

	.type		.nv.reservedSmem.offset0,@object
	.size		.nv.reservedSmem.offset0,0x4
